//
// Generated by NVIDIA NVVM Compiler
//
// Compiler Build ID: CL-36424714
// Cuda compilation tools, release 13.0, V13.0.88
// Based on NVVM 20.0.0
//

.version 9.0
.target sm_100
.address_size 64

	// .globl	_Z10odd_kernelPii

.visible .entry _Z10odd_kernelPii(
	.param .u64 .ptr .align 1 _Z10odd_kernelPii_param_0,
	.param .u32 _Z10odd_kernelPii_param_1
)
{
	.reg .pred 	%p<5>;
	.reg .b32 	%r<25>;
	.reg .b64 	%rd<5>;

	ld.param.u64 	%rd2, [_Z10odd_kernelPii_param_0];
	ld.param.u32 	%r4, [_Z10odd_kernelPii_param_1];
	mov.u32 	%r6, %ctaid.x;
	mov.u32 	%r7, %ctaid.y;
	mov.u32 	%r8, %nctaid.x;
	mov.u32 	%r9, %ctaid.z;
	mov.u32 	%r10, %nctaid.y;
	mad.lo.s32 	%r11, %r10, %r9, %r7;
	mad.lo.s32 	%r12, %r11, %r8, %r6;
	mov.u32 	%r13, %ntid.x;
	mov.u32 	%r14, %ntid.y;
	mov.u32 	%r15, %ntid.z;
	mov.u32 	%r16, %tid.x;
	mov.u32 	%r17, %tid.y;
	mov.u32 	%r18, %tid.z;
	mad.lo.s32 	%r19, %r12, %r15, %r18;
	mad.lo.s32 	%r20, %r19, %r14, %r17;
	mad.lo.s32 	%r21, %r20, %r13, %r16;
	and.b32  	%r22, %r21, -2147483647;
	setp.ne.s32 	%p1, %r22, 1;
	add.s32 	%r23, %r4, -1;
	min.s32 	%r24, %r4, %r23;
	setp.le.s32 	%p2, %r24, %r21;
	or.pred  	%p3, %p2, %p1;
	@%p3 bra 	$L__BB0_3;
	cvta.to.global.u64 	%rd3, %rd2;
	mul.wide.u32 	%rd4, %r21, 4;
	add.s64 	%rd1, %rd3, %rd4;
	ld.global.u32 	%r2, [%rd1];
	ld.global.u32 	%r3, [%rd1+4];
	setp.le.s32 	%p4, %r2, %r3;
	@%p4 bra 	$L__BB0_3;
	st.global.u32 	[%rd1], %r3;
	st.global.u32 	[%rd1+4], %r2;
$L__BB0_3:
	ret;

}
	// .globl	_Z11even_kernelPii
.visible .entry _Z11even_kernelPii(
	.param .u64 .ptr .align 1 _Z11even_kernelPii_param_0,
	.param .u32 _Z11even_kernelPii_param_1
)
{
	.reg .pred 	%p<5>;
	.reg .b32 	%r<25>;
	.reg .b64 	%rd<5>;

	ld.param.u64 	%rd2, [_Z11even_kernelPii_param_0];
	ld.param.u32 	%r4, [_Z11even_kernelPii_param_1];
	mov.u32 	%r6, %ctaid.x;
	mov.u32 	%r7, %ctaid.y;
	mov.u32 	%r8, %nctaid.x;
	mov.u32 	%r9, %ctaid.z;
	mov.u32 	%r10, %nctaid.y;
	mad.lo.s32 	%r11, %r10, %r9, %r7;
	mad.lo.s32 	%r12, %r11, %r8, %r6;
	mov.u32 	%r13, %ntid.x;
	mov.u32 	%r14, %ntid.y;
	mov.u32 	%r15, %ntid.z;
	mov.u32 	%r16, %tid.x;
	mov.u32 	%r17, %tid.y;
	mov.u32 	%r18, %tid.z;
	mad.lo.s32 	%r19, %r12, %r15, %r18;
	mad.lo.s32 	%r20, %r19, %r14, %r17;
	mad.lo.s32 	%r21, %r20, %r13, %r16;
	and.b32  	%r22, %r21, 1;
	setp.eq.b32 	%p1, %r22, 1;
	add.s32 	%r23, %r4, -1;
	min.s32 	%r24, %r4, %r23;
	setp.le.s32 	%p2, %r24, %r21;
	or.pred  	%p3, %p2, %p1;
	@%p3 bra 	$L__BB1_3;
	cvta.to.global.u64 	%rd3, %rd2;
	mul.wide.s32 	%rd4, %r21, 4;
	add.s64 	%rd1, %rd3, %rd4;
	ld.global.u32 	%r2, [%rd1];
	ld.global.u32 	%r3, [%rd1+4];
	setp.le.s32 	%p4, %r2, %r3;
	@%p4 bra 	$L__BB1_3;
	st.global.u32 	[%rd1], %r3;
	st.global.u32 	[%rd1+4], %r2;
$L__BB1_3:
	ret;

}


// ===== COMPILED SASS (sm_100) =====

	.target	sm_100

	.elftype	@"ET_EXEC"


//--------------------- .note.nv.tkinfo           --------------------------
	.section	.note.nv.tkinfo,"",@"SHT_NOTE"
	.sectionflags	@"SHF_NOTE_NV_TKINFO"
	.tkinfo
        /*0018*/ 	.word	0x00000002
        /*0030*/ 	.string	""
        /*0030*/ 	.string	"ptxas"
        /*0030*/ 	.string	"Cuda compilation tools, release 13.0, V13.0.88"
        /*0030*/ 	.string	"Build cuda_13.0.r13.0/compiler.36424714_0"
        /*0030*/ 	.string	"-arch sm_100 -m 64 "



//--------------------- .note.nv.cuinfo           --------------------------
	.section	.note.nv.cuinfo,"",@"SHT_NOTE"
	.sectionflags	@"SHF_NOTE_NV_CUINFO"
        /*0018*/ 	.short	0x0002
        /*001a*/ 	.short	0x0064
        /*001c*/ 	.short	0x0082
	.zero		2


//--------------------- .nv.info                  --------------------------
	.section	.nv.info,"",@"SHT_CUDA_INFO"
	.align	4


	//----- nvinfo : EIATTR_REGCOUNT
	.align		4
        /*0000*/ 	.byte	0x04, 0x2f
        /*0002*/ 	.short	(.L_1 - .L_0)
	.align		4
.L_0:
        /*0004*/ 	.word	index@(_Z10odd_kernelPii)
        /*0008*/ 	.word	0x0000000a


	//----- nvinfo : EIATTR_FRAME_SIZE
	.align		4
.L_1:
        /*000c*/ 	.byte	0x04, 0x11
        /*000e*/ 	.short	(.L_3 - .L_2)
	.align		4
.L_2:
        /*0010*/ 	.word	index@(_Z10odd_kernelPii)
        /*0014*/ 	.word	0x00000000


	//----- nvinfo : EIATTR_REGCOUNT
	.align		4
.L_3:
        /*0018*/ 	.byte	0x04, 0x2f
        /*001a*/ 	.short	(.L_5 - .L_4)
	.align		4
.L_4:
        /*001c*/ 	.word	index@(_Z11even_kernelPii)
        /*0020*/ 	.word	0x0000000a


	//----- nvinfo : EIATTR_FRAME_SIZE
	.align		4
.L_5:
        /*0024*/ 	.byte	0x04, 0x11
        /*0026*/ 	.short	(.L_7 - .L_6)
	.align		4
.L_6:
        /*0028*/ 	.word	index@(_Z11even_kernelPii)
        /*002c*/ 	.word	0x00000000


	//----- nvinfo : EIATTR_MIN_STACK_SIZE
	.align		4
.L_7:
        /*0030*/ 	.byte	0x04, 0x12
        /*0032*/ 	.short	(.L_9 - .L_8)
	.align		4
.L_8:
        /*0034*/ 	.word	index@(_Z11even_kernelPii)
        /*0038*/ 	.word	0x00000000


	//----- nvinfo : EIATTR_MIN_STACK_SIZE
	.align		4
.L_9:
        /*003c*/ 	.byte	0x04, 0x12
        /*003e*/ 	.short	(.L_11 - .L_10)
	.align		4
.L_10:
        /*0040*/ 	.word	index@(_Z10odd_kernelPii)
        /*0044*/ 	.word	0x00000000
.L_11:


//--------------------- .nv.compat                --------------------------
	.section	.nv.compat,"",@"SHT_CUDA_COMPAT_INFO"
	.align	4
        /*0000*/ 	.byte	0x02, 0x09, 0x00, 0x00, 0x02, 0x02, 0x01, 0x00, 0x02, 0x05, 0x05, 0x00, 0x03, 0x07, 0x01, 0x01
        /*0010*/ 	.byte	0x02, 0x03, 0x00, 0x00, 0x02, 0x06, 0x01, 0x00, 0x04, 0x0b, 0x08, 0x00, 0x09, 0x00, 0x00, 0x00
        /*0020*/ 	.byte	0x00, 0x00, 0x00, 0x00


//--------------------- .nv.info._Z11even_kernelPii --------------------------
	.section	.nv.info._Z11even_kernelPii,"",@"SHT_CUDA_INFO"
	.sectionflags	@""
	.align	4


	//----- nvinfo : EIATTR_CUDA_API_VERSION
	.align		4
        /*0000*/ 	.byte	0x04, 0x37
        /*0002*/ 	.short	(.L_13 - .L_12)
.L_12:
        /*0004*/ 	.word	0x00000082


	//----- nvinfo : EIATTR_KPARAM_INFO
	.align		4
.L_13:
        /*0008*/ 	.byte	0x04, 0x17
        /*000a*/ 	.short	(.L_15 - .L_14)
.L_14:
        /*000c*/ 	.word	0x00000000
        /*0010*/ 	.short	0x0001
        /*0012*/ 	.short	0x0008
        /*0014*/ 	.byte	0x00, 0xf0, 0x11, 0x00


	//----- nvinfo : EIATTR_KPARAM_INFO
	.align		4
.L_15:
        /*0018*/ 	.byte	0x04, 0x17
        /*001a*/ 	.short	(.L_17 - .L_16)
.L_16:
        /*001c*/ 	.word	0x00000000
        /*0020*/ 	.short	0x0000
        /*0022*/ 	.short	0x0000
        /*0024*/ 	.byte	0x00, 0xf5, 0x21, 0x00


	//----- nvinfo : EIATTR_SPARSE_MMA_MASK
	.align		4
.L_17:
        /*0028*/ 	.byte	0x03, 0x50
        /*002a*/ 	.short	0x0000


	//----- nvinfo : EIATTR_MAXREG_COUNT
	.align		4
        /*002c*/ 	.byte	0x03, 0x1b
        /*002e*/ 	.short	0x00ff


	//----- nvinfo : EIATTR_MERCURY_ISA_VERSION
	.align		4
        /*0030*/ 	.byte	0x03, 0x5f
        /*0032*/ 	.short	0x0101


	//----- nvinfo : EIATTR_VRC_CTA_INIT_COUNT
	.align		4
        /*0034*/ 	.byte	0x02, 0x4a
	.zero		1
	.zero		1


	//----- nvinfo : EIATTR_EXIT_INSTR_OFFSETS
	.align		4
        /*0038*/ 	.byte	0x04, 0x1c
        /*003a*/ 	.short	(.L_19 - .L_18)


	//   ....[0]....
.L_18:
        /*003c*/ 	.word	0x00000160


	//   ....[1]....
        /*0040*/ 	.word	0x000001d0


	//   ....[2]....
        /*0044*/ 	.word	0x00000200


	//----- nvinfo : EIATTR_CBANK_PARAM_SIZE
	.align		4
.L_19:
        /*0048*/ 	.byte	0x03, 0x19
        /*004a*/ 	.short	0x000c


	//----- nvinfo : EIATTR_PARAM_CBANK
	.align		4
        /*004c*/ 	.byte	0x04, 0x0a
        /*004e*/ 	.short	(.L_21 - .L_20)
	.align		4
.L_20:
        /*0050*/ 	.word	index@(.nv.constant0._Z11even_kernelPii)
        /*0054*/ 	.short	0x0380
        /*0056*/ 	.short	0x000c


	//----- nvinfo : EIATTR_SW_WAR
	.align		4
.L_21:
        /*0058*/ 	.byte	0x04, 0x36
        /*005a*/ 	.short	(.L_23 - .L_22)
.L_22:
        /*005c*/ 	.word	0x00000008
.L_23:


//--------------------- .nv.info._Z10odd_kernelPii --------------------------
	.section	.nv.info._Z10odd_kernelPii,"",@"SHT_CUDA_INFO"
	.sectionflags	@""
	.align	4


	//----- nvinfo : EIATTR_CUDA_API_VERSION
	.align		4
        /*0000*/ 	.byte	0x04, 0x37
        /*0002*/ 	.short	(.L_25 - .L_24)
.L_24:
        /*0004*/ 	.word	0x00000082


	//----- nvinfo : EIATTR_KPARAM_INFO
	.align		4
.L_25:
        /*0008*/ 	.byte	0x04, 0x17
        /*000a*/ 	.short	(.L_27 - .L_26)
.L_26:
        /*000c*/ 	.word	0x00000000
        /*0010*/ 	.short	0x0001
        /*0012*/ 	.short	0x0008
        /*0014*/ 	.byte	0x00, 0xf0, 0x11, 0x00


	//----- nvinfo : EIATTR_KPARAM_INFO
	.align		4
.L_27:
        /*0018*/ 	.byte	0x04, 0x17
        /*001a*/ 	.short	(.L_29 - .L_28)
.L_28:
        /*001c*/ 	.word	0x00000000
        /*0020*/ 	.short	0x0000
        /*0022*/ 	.short	0x0000
        /*0024*/ 	.byte	0x00, 0xf5, 0x21, 0x00


	//----- nvinfo : EIATTR_SPARSE_MMA_MASK
	.align		4
.L_29:
        /*0028*/ 	.byte	0x03, 0x50
        /*002a*/ 	.short	0x0000


	//----- nvinfo : EIATTR_MAXREG_COUNT
	.align		4
        /*002c*/ 	.byte	0x03, 0x1b
        /*002e*/ 	.short	0x00ff


	//----- nvinfo : EIATTR_MERCURY_ISA_VERSION
	.align		4
        /*0030*/ 	.byte	0x03, 0x5f
        /*0032*/ 	.short	0x0101


	//----- nvinfo : EIATTR_VRC_CTA_INIT_COUNT
	.align		4
        /*0034*/ 	.byte	0x02, 0x4a
	.zero		1
	.zero		1


	//----- nvinfo : EIATTR_EXIT_INSTR_OFFSETS
	.align		4
        /*0038*/ 	.byte	0x04, 0x1c
        /*003a*/ 	.short	(.L_31 - .L_30)


	//   ....[0]....
.L_30:
        /*003c*/ 	.word	0x00000160


	//   ....[1]....
        /*0040*/ 	.word	0x000001d0


	//   ....[2]....
        /*0044*/ 	.word	0x00000200


	//----- nvinfo : EIATTR_CBANK_PARAM_SIZE
	.align		4
.L_31:
        /*0048*/ 	.byte	0x03, 0x19
        /*004a*/ 	.short	0x000c


	//----- nvinfo : EIATTR_PARAM_CBANK
	.align		4
        /*004c*/ 	.byte	0x04, 0x0a
        /*004e*/ 	.short	(.L_33 - .L_32)
	.align		4
.L_32:
        /*0050*/ 	.word	index@(.nv.constant0._Z10odd_kernelPii)
        /*0054*/ 	.short	0x0380
        /*0056*/ 	.short	0x000c


	//----- nvinfo : EIATTR_SW_WAR
	.align		4
.L_33:
        /*0058*/ 	.byte	0x04, 0x36
        /*005a*/ 	.short	(.L_35 - .L_34)
.L_34:
        /*005c*/ 	.word	0x00000008
.L_35:


//--------------------- .nv.callgraph             --------------------------
	.section	.nv.callgraph,"",@"SHT_CUDA_CALLGRAPH"
	.align	4
	.sectionentsize	8
	.align		4
        /*0000*/ 	.word	0x00000000
	.align		4
        /*0004*/ 	.word	0xffffffff
	.align		4
        /*0008*/ 	.word	0x00000000
	.align		4
        /*000c*/ 	.word	0xfffffffe
	.align		4
        /*0010*/ 	.word	0x00000000
	.align		4
        /*0014*/ 	.word	0xfffffffd
	.align		4
        /*0018*/ 	.word	0x00000000
	.align		4
        /*001c*/ 	.word	0xfffffffc


//--------------------- .text._Z11even_kernelPii  --------------------------
	.section	.text._Z11even_kernelPii,"ax",@progbits
	.align	128
        .global         _Z11even_kernelPii
        .type           _Z11even_kernelPii,@function
        .size           _Z11even_kernelPii,(.L_x_2 - _Z11even_kernelPii)
        .other          _Z11even_kernelPii,@"STO_CUDA_ENTRY STV_DEFAULT"
_Z11even_kernelPii:
.text._Z11even_kernelPii:
[----:B------:R-:W-:Y:S08]  /*0000*/  LDC R1, c[0x0][0x37c] ;  /* 0x0000df00ff017b82 */ /* 0x000ff00000000800 */
[----:B------:R-:W-:Y:S01]  /*0010*/  S2UR UR4, SR_CTAID.Y ;  /* 0x00000000000479c3 */ /* 0x000fe20000002600 */
[----:B------:R-:W0:Y:S01]  /*0020*/  S2R R7, SR_TID.Z ;  /* 0x0000000000077919 */ /* 0x000e220000002300 */
[----:B------:R-:W1:Y:S01]  /*0030*/  LDCU UR6, c[0x0][0x370] ;  /* 0x00006e00ff0677ac */ /* 0x000e620008000800 */
[----:B------:R-:W2:Y:S01]  /*0040*/  S2R R3, SR_TID.Y ;  /* 0x0000000000037919 */ /* 0x000ea20000002200 */
[----:B------:R-:W3:Y:S04]  /*0050*/  LDCU UR8, c[0x0][0x374] ;  /* 0x00006e80ff0877ac */ /* 0x000ee80008000800 */
[----:B------:R-:W3:Y:S01]  /*0060*/  S2UR UR7, SR_CTAID.Z ;  /* 0x00000000000779c3 */ /* 0x000ee20000002700 */
[----:B------:R-:W4:Y:S01]  /*0070*/  S2R R5, SR_TID.X ;  /* 0x0000000000057919 */ /* 0x000f220000002100 */
[----:B------:R-:W4:Y:S01]  /*0080*/  LDCU UR9, c[0x0][0x360] ;  /* 0x00006c00ff0977ac */ /* 0x000f220008000800 */
[----:B------:R-:W2:Y:S05]  /*0090*/  LDCU UR10, c[0x0][0x364] ;  /* 0x00006c80ff0a77ac */ /* 0x000eaa0008000800 */
[----:B------:R-:W1:Y:S08]  /*00a0*/  S2UR UR5, SR_CTAID.X ;  /* 0x00000000000579c3 */ /* 0x000e700000002500 */
[----:B------:R-:W0:Y:S01]  /*00b0*/  LDC R0, c[0x0][0x368] ;  /* 0x0000da00ff007b82 */ /* 0x000e220000000800 */
[----:B---3--:R-:W-:-:S07]  /*00c0*/  UIMAD UR4, UR7, UR8, UR4 ;  /* 0x00000008070472a4 */ /* 0x008fce000f8e0204 */
[----:B------:R-:W3:Y:S01]  /*00d0*/  LDC R2, c[0x0][0x388] ;  /* 0x0000e200ff027b82 */ /* 0x000ee20000000800 */
[----:B-1----:R-:W-:-:S06]  /*00e0*/  UIMAD UR4, UR4, UR6, UR5 ;  /* 0x00000006040472a4 */ /* 0x002fcc000f8e0205 */
[----:B0-----:R-:W-:-:S04]  /*00f0*/  IMAD R0, R0, UR4, R7 ;  /* 0x0000000400007c24 */ /* 0x001fc8000f8e0207 */
[----:B--2---:R-:W-:-:S04]  /*0100*/  IMAD R0, R0, UR10, R3 ;  /* 0x0000000a00007c24 */ /* 0x004fc8000f8e0203 */
[----:B----4-:R-:W-:Y:S01]  /*0110*/  IMAD R5, R0, UR9, R5 ;  /* 0x0000000900057c24 */ /* 0x010fe2000f8e0205 */
[----:B---3--:R-:W-:-:S04]  /*0120*/  VIADDMNMX R0, R2, 0xffffffff, R2, PT ;  /* 0xffffffff02007846 */ /* 0x008fc80003800102 */
[----:B------:R-:W-:-:S04]  /*0130*/  LOP3.LUT R3, R5, 0x1, RZ, 0xc0, !PT ;  /* 0x0000000105037812 */ /* 0x000fc800078ec0ff */
[----:B------:R-:W-:-:S04]  /*0140*/  ISETP.NE.U32.AND P0, PT, R3, 0x1, PT ;  /* 0x000000010300780c */ /* 0x000fc80003f05070 */
[----:B------:R-:W-:-:S13]  /*0150*/  ISETP.LE.OR P0, PT, R0, R5, !P0 ;  /* 0x000000050000720c */ /* 0x000fda0004703670 */
[----:B------:R-:W-:Y:S05]  /*0160*/  @P0 EXIT ;  /* 0x000000000000094d */ /* 0x000fea0003800000 */
[----:B------:R-:W0:Y:S01]  /*0170*/  LDC.64 R2, c[0x0][0x380] ;  /* 0x0000e000ff027b82 */ /* 0x000e220000000a00 */
[----:B------:R-:W1:Y:S01]  /*0180*/  LDCU.64 UR4, c[0x0][0x358] ;  /* 0x00006b00ff0477ac */ /* 0x000e620008000a00 */
[----:B0-----:R-:W-:-:S05]  /*0190*/  IMAD.WIDE R2, R5, 0x4, R2 ;  /* 0x0000000405027825 */ /* 0x001fca00078e0202 */
[----:B-1----:R-:W2:Y:S04]  /*01a0*/  LDG.E R5, desc[UR4][R2.64] ;  /* 0x0000000402057981 */ /* 0x002ea8000c1e1900 */
[----:B------:R-:W2:Y:S02]  /*01b0*/  LDG.E R0, desc[UR4][R2.64+0x4] ;  /* 0x0000040402007981 */ /* 0x000ea4000c1e1900 */
[----:B--2---:R-:W-:-:S13]  /*01c0*/  ISETP.GT.AND P0, PT, R5, R0, PT ;  /* 0x000000000500720c */ /* 0x004fda0003f04270 */
[----:B------:R-:W-:Y:S05]  /*01d0*/  @!P0 EXIT ;  /* 0x000000000000894d */ /* 0x000fea0003800000 */
[----:B------:R-:W-:Y:S04]  /*01e0*/  STG.E desc[UR4][R2.64], R0 ;  /* 0x0000000002007986 */ /* 0x000fe8000c101904 */
[----:B------:R-:W-:Y:S01]  /*01f0*/  STG.E desc[UR4][R2.64+0x4], R5 ;  /* 0x0000040502007986 */ /* 0x000fe2000c101904 */
[----:B------:R-:W-:Y:S05]  /*0200*/  EXIT ;  /* 0x000000000000794d */ /* 0x000fea0003800000 */
.L_x_0:
[----:B------:R-:W-:-:S00]  /*0210*/  BRA `(.L_x_0) ;  /* 0xfffffffc00fc7947 */ /* 0x000fc0000383ffff */
[----:B------:R-:W-:-:S00]  /*0220*/  NOP ;  /* 0x0000000000007918 */ /* 0x000fc00000000000 */
        /* <DEDUP_REMOVED lines=13> */
.L_x_2:


//--------------------- .text._Z10odd_kernelPii   --------------------------
	.section	.text._Z10odd_kernelPii,"ax",@progbits
	.align	128
        .global         _Z10odd_kernelPii
        .type           _Z10odd_kernelPii,@function
        .size           _Z10odd_kernelPii,(.L_x_3 - _Z10odd_kernelPii)
        .other          _Z10odd_kernelPii,@"STO_CUDA_ENTRY STV_DEFAULT"
_Z10odd_kernelPii:
.text._Z10odd_kernelPii:
        /* <DEDUP_REMOVED lines=20> */
[----:B------:R-:W-:-:S04]  /*0140*/  ISETP.NE.AND P0, PT, R3, 0x1, PT ;  /* 0x000000010300780c */ /* 0x000fc80003f05270 */
[----:B------:R-:W-:-:S13]  /*0150*/  ISETP.LE.OR P0, PT, R0, R5, P0 ;  /* 0x000000050000720c */ /* 0x000fda0000703670 */
[----:B------:R-:W-:Y:S05]  /*0160*/  @P0 EXIT ;  /* 0x000000000000094d */ /* 0x000fea0003800000 */
[----:B------:R-:W0:Y:S01]  /*0170*/  LDC.64 R2, c[0x0][0x380] ;  /* 0x0000e000ff027b82 */ /* 0x000e220000000a00 */
[----:B------:R-:W1:Y:S01]  /*0180*/  LDCU.64 UR4, c[0x0][0x358] ;  /* 0x00006b00ff0477ac */ /* 0x000e620008000a00 */
[----:B0-----:R-:W-:-:S05]  /*0190*/  IMAD.WIDE.U32 R2, R5, 0x4, R2 ;  /* 0x0000000405027825 */ /* 0x001fca00078e0002 */
[----:B-1----:R-:W2:Y:S04]  /*01a0*/  LDG.E R5, desc[UR4][R2.64] ;  /* 0x0000000402057981 */ /* 0x002ea8000c1e1900 */
[----:B------:R-:W2:Y:S02]  /*01b0*/  LDG.E R0, desc[UR4][R2.64+0x4] ;  /* 0x0000040402007981 */ /* 0x000ea4000c1e1900 */
[----:B--2---:R-:W-:-:S13]  /*01c0*/  ISETP.GT.AND P0, PT, R5, R0, PT ;  /* 0x000000000500720c */ /* 0x004fda0003f04270 */
[----:B------:R-:W-:Y:S05]  /*01d0*/  @!P0 EXIT ;  /* 0x000000000000894d */ /* 0x000fea0003800000 */
[----:B------:R-:W-:Y:S04]  /*01e0*/  STG.E desc[UR4][R2.64], R0 ;  /* 0x0000000002007986 */ /* 0x000fe8000c101904 */
[----:B------:R-:W-:Y:S01]  /*01f0*/  STG.E desc[UR4][R2.64+0x4], R5 ;  /* 0x0000040502007986 */ /* 0x000fe2000c101904 */
[----:B------:R-:W-:Y:S05]  /*0200*/  EXIT ;  /* 0x000000000000794d */ /* 0x000fea0003800000 */
.L_x_1:
        /* <DEDUP_REMOVED lines=15> */
.L_x_3:


//--------------------- .nv.shared.reserved.0     --------------------------
	.section	.nv.shared.reserved.0,"aw",@nobits
	.weak		__nv_reservedSMEM_offset_0_alias
	.size		__nv_reservedSMEM_offset_0_alias, 0, 64
	.other		__nv_reservedSMEM_offset_0_alias,@"STO_CUDA_RESERVED_SHARED STV_DEFAULT"
__nv_reservedSMEM_offset_0_alias:
	.zero		0
	.zero		64


//--------------------- .nv.constant0._Z11even_kernelPii --------------------------
	.section	.nv.constant0._Z11even_kernelPii,"a",@progbits
	.sectionflags	@""
	.align	4
.nv.constant0._Z11even_kernelPii:
	.zero		908


//--------------------- .nv.constant0._Z10odd_kernelPii --------------------------
	.section	.nv.constant0._Z10odd_kernelPii,"a",@progbits
	.sectionflags	@""
	.align	4
.nv.constant0._Z10odd_kernelPii:
	.zero		908


//--------------------- SYMBOLS --------------------------

	.type		.nv.reservedSmem.offset0,@object
	.size		.nv.reservedSmem.offset0,0x4
